	.headerflags	@"EF_CUDA_TEXMODE_UNIFIED EF_CUDA_64BIT_ADDRESS EF_CUDA_ACCELERATORS EF_CUDA_SM90 EF_CUDA_VIRTUAL_SM(EF_CUDA_SM90)"
	.elftype	@"ET_EXEC"


//--------------------- .nv.info                  --------------------------
	.section	.nv.info,"",@"SHT_CUDA_INFO"
	.align	4


	//----- nvinfo : EIATTR_REGCOUNT
	.align		4
        /*0000*/ 	.byte	0x04, 0x2f
        /*0002*/ 	.short	(.L_1 - .L_0)
	.align		4
.L_0:
        /*0004*/ 	.word	index@(triton_poi_fused_add_convolution_3)
        /*0008*/ 	.word	0x00000020


	//----- nvinfo : EIATTR_MIN_STACK_SIZE
	.align		4
.L_1:
        /*000c*/ 	.byte	0x04, 0x12
        /*000e*/ 	.short	(.L_3 - .L_2)
	.align		4
.L_2:
        /*0010*/ 	.word	index@(triton_poi_fused_add_convolution_3)
        /*0014*/ 	.word	0x00000000


	//----- nvinfo : EIATTR_FRAME_SIZE
	.align		4
.L_3:
        /*0018*/ 	.byte	0x04, 0x11
        /*001a*/ 	.short	(.L_5 - .L_4)
	.align		4
.L_4:
        /*001c*/ 	.word	index@(triton_poi_fused_add_convolution_3)
        /*0020*/ 	.word	0x00000000


	//----- nvinfo : EIATTR_MIN_STACK_SIZE
	.align		4
.L_5:
        /*0024*/ 	.byte	0x04, 0x12
        /*0026*/ 	.short	(.L_7 - .L_6)
	.align		4
.L_6:
        /*0028*/ 	.word	index@(triton_poi_fused_add_convolution_3)
        /*002c*/ 	.word	0x00000000
.L_7:


//--------------------- .nv.info.triton_poi_fused_add_convolution_3 --------------------------
	.section	.nv.info.triton_poi_fused_add_convolution_3,"",@"SHT_CUDA_INFO"
	.sectionflags	@""
	.align	4


	//----- nvinfo : EIATTR_CUDA_API_VERSION
	.align		4
        /*0000*/ 	.byte	0x04, 0x37
        /*0002*/ 	.short	(.L_9 - .L_8)
.L_8:
        /*0004*/ 	.word	0x0000007c


	//----- nvinfo : EIATTR_KPARAM_INFO
	.align		4
.L_9:
        /*0008*/ 	.byte	0x04, 0x17
        /*000a*/ 	.short	(.L_11 - .L_10)
.L_10:
        /*000c*/ 	.word	0x00000000
        /*0010*/ 	.short	0x0004
        /*0012*/ 	.short	0x0020
        /*0014*/ 	.byte	0x00, 0xf0, 0x11, 0x00


	//----- nvinfo : EIATTR_KPARAM_INFO
	.align		4
.L_11:
        /*0018*/ 	.byte	0x04, 0x17
        /*001a*/ 	.short	(.L_13 - .L_12)
.L_12:
        /*001c*/ 	.word	0x00000000
        /*0020*/ 	.short	0x0003
        /*0022*/ 	.short	0x0018
        /*0024*/ 	.byte	0x00, 0xf4, 0x21, 0x00


	//----- nvinfo : EIATTR_KPARAM_INFO
	.align		4
.L_13:
        /*0028*/ 	.byte	0x04, 0x17
        /*002a*/ 	.short	(.L_15 - .L_14)
.L_14:
        /*002c*/ 	.word	0x00000000
        /*0030*/ 	.short	0x0002
        /*0032*/ 	.short	0x0010
        /*0034*/ 	.byte	0x00, 0xf4, 0x21, 0x00


	//----- nvinfo : EIATTR_KPARAM_INFO
	.align		4
.L_15:
        /*0038*/ 	.byte	0x04, 0x17
        /*003a*/ 	.short	(.L_17 - .L_16)
.L_16:
        /*003c*/ 	.word	0x00000000
        /*0040*/ 	.short	0x0001
        /*0042*/ 	.short	0x0008
        /*0044*/ 	.byte	0x00, 0xf4, 0x21, 0x00


	//----- nvinfo : EIATTR_KPARAM_INFO
	.align		4
.L_17:
        /*0048*/ 	.byte	0x04, 0x17
        /*004a*/ 	.short	(.L_19 - .L_18)
.L_18:
        /*004c*/ 	.word	0x00000000
        /*0050*/ 	.short	0x0000
        /*0052*/ 	.short	0x0000
        /*0054*/ 	.byte	0x00, 0xf4, 0x21, 0x00


	//----- nvinfo : EIATTR_SPARSE_MMA_MASK
	.align		4
.L_19:
        /*0058*/ 	.byte	0x03, 0x50
        /*005a*/ 	.short	0x0000


	//----- nvinfo : EIATTR_MAXREG_COUNT
	.align		4
        /*005c*/ 	.byte	0x03, 0x1b
        /*005e*/ 	.short	0x00ff


	//----- nvinfo : EIATTR_EXIT_INSTR_OFFSETS
	.align		4
        /*0060*/ 	.byte	0x04, 0x1c
        /*0062*/ 	.short	(.L_21 - .L_20)


	//   ....[0]....
.L_20:
        /*0064*/ 	.word	0x000003e0


	//----- nvinfo : EIATTR_REQNTID
	.align		4
.L_21:
        /*0068*/ 	.byte	0x04, 0x10
        /*006a*/ 	.short	(.L_23 - .L_22)
.L_22:
        /*006c*/ 	.word	0x00000080
        /*0070*/ 	.word	0x00000001
        /*0074*/ 	.word	0x00000001


	//----- nvinfo : EIATTR_CBANK_PARAM_SIZE
	.align		4
.L_23:
        /*0078*/ 	.byte	0x03, 0x19
        /*007a*/ 	.short	0x0024


	//----- nvinfo : EIATTR_PARAM_CBANK
	.align		4
        /*007c*/ 	.byte	0x04, 0x0a
        /*007e*/ 	.short	(.L_25 - .L_24)
	.align		4
.L_24:
        /*0080*/ 	.word	index@(.nv.constant0.triton_poi_fused_add_convolution_3)
        /*0084*/ 	.short	0x0210
        /*0086*/ 	.short	0x0024


	//----- nvinfo : EIATTR_SW_WAR
	.align		4
.L_25:
        /*0088*/ 	.byte	0x04, 0x36
        /*008a*/ 	.short	(.L_27 - .L_26)
.L_26:
        /*008c*/ 	.word	0x00000008
.L_27:


//--------------------- .nv.callgraph             --------------------------
	.section	.nv.callgraph,"",@"SHT_CUDA_CALLGRAPH"
	.align	4
	.sectionentsize	8
	.align		4
        /*0000*/ 	.word	0x00000000
	.align		4
        /*0004*/ 	.word	0xffffffff
	.align		4
        /*0008*/ 	.word	0x00000000
	.align		4
        /*000c*/ 	.word	0xfffffffe
	.align		4
        /*0010*/ 	.word	0x00000000
	.align		4
        /*0014*/ 	.word	0xfffffffd
	.align		4
        /*0018*/ 	.word	0x00000000
	.align		4
        /*001c*/ 	.word	0xfffffffc


//--------------------- .text.triton_poi_fused_add_convolution_3 --------------------------
	.section	.text.triton_poi_fused_add_convolution_3,"ax",@progbits
	.align	128
        .global         triton_poi_fused_add_convolution_3
        .type           triton_poi_fused_add_convolution_3,@function
        .size           triton_poi_fused_add_convolution_3,(.L_x_1 - triton_poi_fused_add_convolution_3)
        .other          triton_poi_fused_add_convolution_3,@"STO_CUDA_ENTRY STV_DEFAULT"
triton_poi_fused_add_convolution_3:
.text.triton_poi_fused_add_convolution_3:
[----:B------:R-:W-:Y:S01]  /*0000*/  LDC R1, c[0x0][0x28] ;  /* 0x00000a00ff017b82 */ /* 0x000fe20000000800 */
[----:B------:R-:W1:Y:S07]  /*0010*/  S2R R0, SR_TID.X ;  /* 0x0000000000007919 */ /* 0x000e6e0000002100 */
[----:B------:R-:W2:Y:S01]  /*0020*/  LDC.64 R8, c[0x0][0x218] ;  /* 0x00008600ff087b82 */ /* 0x000ea20000000a00 */
[----:B------:R-:W-:Y:S01]  /*0030*/  ULDC.64 UR4, c[0x0][0x208] ;  /* 0x0000820000047ab9 */ /* 0x000fe20000000a00 */
[----:B------:R-:W3:Y:S06]  /*0040*/  S2R R7, SR_CTAID.X ;  /* 0x0000000000077919 */ /* 0x000eec0000002500 */
[----:B------:R-:W4:Y:S08]  /*0050*/  LDC.64 R2, c[0x0][0x210] ;  /* 0x00008400ff027b82 */ /* 0x000f300000000a00 */
[----:B------:R-:W5:Y:S08]  /*0060*/  LDC.64 R12, c[0x0][0x220] ;  /* 0x00008800ff0c7b82 */ /* 0x000f700000000a00 */
[----:B------:R-:W2:Y:S01]  /*0070*/  LDC.64 R14, c[0x0][0x228] ;  /* 0x00008a00ff0e7b82 */ /* 0x000ea20000000a00 */
[----:B-1----:R-:W-:-:S02]  /*0080*/  SHF.L.U32 R0, R0, 0x2, RZ ;  /* 0x0000000200007819 */ /* 0x002fc400000006ff */
[----:B---3--:R-:W-:Y:S02]  /*0090*/  SHF.R.S32.HI R5, RZ, 0x15, R7 ;  /* 0x00000015ff057819 */ /* 0x008fe40000011407 */
[----:B------:R-:W-:Y:S02]  /*00a0*/  LOP3.LUT R0, R0, 0x1fc, RZ, 0xc0, !PT ;  /* 0x000001fc00007812 */ /* 0x000fe400078ec0ff */
[----:B------:R-:W-:Y:S02]  /*00b0*/  SGXT R5, R5, 0x1 ;  /* 0x000000010505781a */ /* 0x000fe40000000200 */
[----:B------:R-:W-:-:S04]  /*00c0*/  LEA R24, R7, R0, 0xa ;  /* 0x0000000007187211 */ /* 0x000fc800078e50ff */
[----:B------:R-:W-:Y:S01]  /*00d0*/  LEA.HI R0, R5, R24, RZ, 0xc ;  /* 0x0000001805007211 */ /* 0x000fe200078f60ff */
[----:B----4-:R-:W-:-:S03]  /*00e0*/  IMAD.WIDE R2, R24, 0x4, R2 ;  /* 0x0000000418027825 */ /* 0x010fc600078e0202 */
[----:B------:R-:W-:Y:S02]  /*00f0*/  SHF.R.S32.HI R4, RZ, 0xc, R0 ;  /* 0x0000000cff047819 */ /* 0x000fe40000011400 */
[----:B------:R-:W3:Y:S02]  /*0100*/  LDG.E.128 R16, desc[UR4][R2.64] ;  /* 0x0000000402107981 */ /* 0x000ee4000c1e1d00 */
[----:B------:R-:W-:-:S04]  /*0110*/  LEA.HI R5, R4, R4, RZ, 0x6 ;  /* 0x0000000404057211 */ /* 0x000fc800078f30ff */
[----:B------:R-:W-:-:S04]  /*0120*/  LOP3.LUT R5, R5, 0xffffffc0, RZ, 0xc0, !PT ;  /* 0xffffffc005057812 */ /* 0x000fc800078ec0ff */
[----:B------:R-:W-:-:S05]  /*0130*/  IADD3 R5, R4, -R5, RZ ;  /* 0x8000000504057210 */ /* 0x000fca0007ffe0ff */
[----:B--2---:R-:W-:-:S06]  /*0140*/  IMAD.WIDE R20, R5, 0x4, R8 ;  /* 0x0000000405147825 */ /* 0x004fcc00078e0208 */
[----:B------:R-:W3:Y:S01]  /*0150*/  LDG.E.EL R20, desc[UR4][R20.64] ;  /* 0x0000000414147981 */ /* 0x000ee2000c2e1900 */
[----:B------:R-:W-:-:S04]  /*0160*/  IADD3 R0, R0, 0x200, RZ ;  /* 0x0000020000007810 */ /* 0x000fc80007ffe0ff */
[----:B------:R-:W-:-:S04]  /*0170*/  SHF.R.S32.HI R0, RZ, 0xc, R0 ;  /* 0x0000000cff007819 */ /* 0x000fc80000011400 */
[----:B------:R-:W-:-:S04]  /*0180*/  LEA.HI R10, R0, R0, RZ, 0x6 ;  /* 0x00000000000a7211 */ /* 0x000fc800078f30ff */
[----:B------:R-:W-:-:S04]  /*0190*/  LOP3.LUT R11, R10, 0xffffffc0, RZ, 0xc0, !PT ;  /* 0xffffffc00a0b7812 */ /* 0x000fc800078ec0ff */
[----:B------:R-:W-:Y:S01]  /*01a0*/  IADD3 R11, R0, -R11, RZ ;  /* 0x8000000b000b7210 */ /* 0x000fe20007ffe0ff */
[----:B-----5:R-:W-:-:S04]  /*01b0*/  IMAD.WIDE R12, R24, 0x4, R12 ;  /* 0x00000004180c7825 */ /* 0x020fc800078e020c */
[----:B------:R-:W-:Y:S01]  /*01c0*/  IMAD.WIDE R8, R11, 0x4, R8 ;  /* 0x000000040b087825 */ /* 0x000fe200078e0208 */
[----:B------:R-:W2:Y:S04]  /*01d0*/  LDG.E.128 R4, desc[UR4][R12.64] ;  /* 0x000000040c047981 */ /* 0x000ea8000c1e1d00 */
[----:B------:R-:W4:Y:S01]  /*01e0*/  LDG.E.EL R0, desc[UR4][R8.64] ;  /* 0x0000000408007981 */ /* 0x000f22000c2e1900 */
[----:B0-----:R-:W-:-:S03]  /*01f0*/  IMAD.WIDE R24, R24, 0x4, R14 ;  /* 0x0000000418187825 */ /* 0x001fc600078e020e */
[----:B------:R-:W5:Y:S04]  /*0200*/  LDG.E.128 R12, desc[UR4][R12.64+0x800] ;  /* 0x000800040c0c7981 */ /* 0x000f68000c1e1d00 */
[----:B------:R-:W4:Y:S01]  /*0210*/  LDG.E.128 R8, desc[UR4][R2.64+0x800] ;  /* 0x0008000402087981 */ /* 0x000f22000c1e1d00 */
[--C-:B---3--:R-:W-:Y:S01]  /*0220*/  FADD R29, R16, R20.reuse ;  /* 0x00000014101d7221 */ /* 0x108fe20000000000 */
[--C-:B------:R-:W-:Y:S01]  /*0230*/  FADD R26, R17, R20.reuse ;  /* 0x00000014111a7221 */ /* 0x100fe20000000000 */
[--C-:B------:R-:W-:Y:S01]  /*0240*/  FADD R27, R18, R20.reuse ;  /* 0x00000014121b7221 */ /* 0x100fe20000000000 */
[----:B------:R-:W-:Y:S02]  /*0250*/  FADD R28, R19, R20 ;  /* 0x00000014131c7221 */ /* 0x000fe40000000000 */
[----:B------:R-:W3:Y:S04]  /*0260*/  LDG.E.128 R16, desc[UR4][R24.64] ;  /* 0x0000000418107981 */ /* 0x000ee8000c1e1d00 */
[----:B------:R-:W3:Y:S01]  /*0270*/  LDG.E.128 R20, desc[UR4][R24.64+0x800] ;  /* 0x0008000418147981 */ /* 0x000ee2000c1e1d00 */
[----:B--2---:R-:W-:Y:S01]  /*0280*/  FADD R29, R4, R29 ;  /* 0x0000001d041d7221 */ /* 0x004fe20000000000 */
[----:B------:R-:W-:Y:S01]  /*0290*/  FADD R26, R5, R26 ;  /* 0x0000001a051a7221 */ /* 0x000fe20000000000 */
[----:B------:R-:W-:Y:S01]  /*02a0*/  FADD R28, R7, R28 ;  /* 0x0000001c071c7221 */ /* 0x000fe20000000000 */
[----:B------:R-:W-:Y:S01]  /*02b0*/  FADD R27, R6, R27 ;  /* 0x0000001b061b7221 */ /* 0x000fe20000000000 */
[--C-:B----4-:R-:W-:Y:S01]  /*02c0*/  FADD R5, R8, R0.reuse ;  /* 0x0000000008057221 */ /* 0x110fe20000000000 */
[--C-:B------:R-:W-:Y:S01]  /*02d0*/  FADD R4, R9, R0.reuse ;  /* 0x0000000009047221 */ /* 0x100fe20000000000 */
[--C-:B------:R-:W-:Y:S01]  /*02e0*/  FADD R7, R10, R0.reuse ;  /* 0x000000000a077221 */ /* 0x100fe20000000000 */
[----:B------:R-:W-:Y:S01]  /*02f0*/  FADD R0, R11, R0 ;  /* 0x000000000b007221 */ /* 0x000fe20000000000 */
[----:B-----5:R-:W-:Y:S01]  /*0300*/  FADD R5, R12, R5 ;  /* 0x000000050c057221 */ /* 0x020fe20000000000 */
[----:B------:R-:W-:Y:S01]  /*0310*/  FADD R4, R13, R4 ;  /* 0x000000040d047221 */ /* 0x000fe20000000000 */
[----:B------:R-:W-:Y:S01]  /*0320*/  FADD R7, R14, R7 ;  /* 0x000000070e077221 */ /* 0x000fe20000000000 */
[----:B------:R-:W-:Y:S01]  /*0330*/  FADD R0, R15, R0 ;  /* 0x000000000f007221 */ /* 0x000fe20000000000 */
[----:B---3--:R-:W-:Y:S01]  /*0340*/  FADD R16, R16, R29 ;  /* 0x0000001d10107221 */ /* 0x008fe20000000000 */
[----:B------:R-:W-:Y:S01]  /*0350*/  FADD R17, R17, R26 ;  /* 0x0000001a11117221 */ /* 0x000fe20000000000 */
[----:B------:R-:W-:Y:S01]  /*0360*/  FADD R18, R18, R27 ;  /* 0x0000001b12127221 */ /* 0x000fe20000000000 */
[----:B------:R-:W-:Y:S01]  /*0370*/  FADD R19, R19, R28 ;  /* 0x0000001c13137221 */ /* 0x000fe20000000000 */
[----:B------:R-:W-:Y:S01]  /*0380*/  FADD R20, R20, R5 ;  /* 0x0000000514147221 */ /* 0x000fe20000000000 */
[----:B------:R-:W-:Y:S01]  /*0390*/  FADD R21, R21, R4 ;  /* 0x0000000415157221 */ /* 0x000fe20000000000 */
[----:B------:R-:W-:Y:S01]  /*03a0*/  FADD R22, R22, R7 ;  /* 0x0000000716167221 */ /* 0x000fe20000000000 */
[----:B------:R-:W-:Y:S01]  /*03b0*/  FADD R23, R23, R0 ;  /* 0x0000000017177221 */ /* 0x000fe20000000000 */
[----:B------:R-:W-:Y:S04]  /*03c0*/  STG.E.128 desc[UR4][R2.64], R16 ;  /* 0x0000001002007986 */ /* 0x000fe8000c101d04 */
[----:B------:R-:W-:Y:S01]  /*03d0*/  STG.E.128 desc[UR4][R2.64+0x800], R20 ;  /* 0x0008001402007986 */ /* 0x000fe2000c101d04 */
[----:B------:R-:W-:Y:S05]  /*03e0*/  EXIT ;  /* 0x000000000000794d */ /* 0x000fea0003800000 */
.L_x_0:
[----:B------:R-:W-:-:S00]  /*03f0*/  BRA `(.L_x_0) ;  /* 0xfffffffc00fc7947 */ /* 0x000fc0000383ffff */
[----:B------:R-:W-:-:S00]  /*0400*/  NOP ;  /* 0x0000000000007918 */ /* 0x000fc00000000000 */
[----:B------:R-:W-:-:S00]  /*0410*/  NOP ;  /* 0x0000000000007918 */ /* 0x000fc00000000000 */
[----:B------:R-:W-:-:S00]  /*0420*/  NOP ;  /* 0x0000000000007918 */ /* 0x000fc00000000000 */
[----:B------:R-:W-:-:S00]  /*0430*/  NOP ;  /* 0x0000000000007918 */ /* 0x000fc00000000000 */
[----:B------:R-:W-:-:S00]  /*0440*/  NOP ;  /* 0x0000000000007918 */ /* 0x000fc00000000000 */
[----:B------:R-:W-:-:S00]  /*0450*/  NOP ;  /* 0x0000000000007918 */ /* 0x000fc00000000000 */
[----:B------:R-:W-:-:S00]  /*0460*/  NOP ;  /* 0x0000000000007918 */ /* 0x000fc00000000000 */
[----:B------:R-:W-:-:S00]  /*0470*/  NOP ;  /* 0x0000000000007918 */ /* 0x000fc00000000000 */
.L_x_1:


//--------------------- .nv.constant0.triton_poi_fused_add_convolution_3 --------------------------
	.section	.nv.constant0.triton_poi_fused_add_convolution_3,"a",@progbits
	.sectionflags	@""
	.align	4
.nv.constant0.triton_poi_fused_add_convolution_3:
	.zero		564
